//
// Generated by NVIDIA NVVM Compiler
//
// Compiler Build ID: CL-36424714
// Cuda compilation tools, release 13.0, V13.0.88
// Based on NVVM 20.0.0
//

.version 9.0
.target sm_100
.address_size 64

	// .globl	_Z15boxFilterKernelPhS_jji

.visible .entry _Z15boxFilterKernelPhS_jji(
	.param .u64 .ptr .align 1 _Z15boxFilterKernelPhS_jji_param_0,
	.param .u64 .ptr .align 1 _Z15boxFilterKernelPhS_jji_param_1,
	.param .u32 _Z15boxFilterKernelPhS_jji_param_2,
	.param .u32 _Z15boxFilterKernelPhS_jji_param_3,
	.param .u32 _Z15boxFilterKernelPhS_jji_param_4
)
{
	.reg .pred 	%p<42>;
	.reg .b16 	%rs<2>;
	.reg .b32 	%r<194>;
	.reg .b64 	%rd<22>;

	ld.param.u64 	%rd3, [_Z15boxFilterKernelPhS_jji_param_0];
	ld.param.u64 	%rd2, [_Z15boxFilterKernelPhS_jji_param_1];
	ld.param.u32 	%r94, [_Z15boxFilterKernelPhS_jji_param_2];
	ld.param.u32 	%r97, [_Z15boxFilterKernelPhS_jji_param_3];
	ld.param.u32 	%r96, [_Z15boxFilterKernelPhS_jji_param_4];
	cvta.to.global.u64 	%rd1, %rd3;
	mov.u32 	%r98, %ntid.x;
	mov.u32 	%r99, %ctaid.x;
	mov.u32 	%r100, %tid.x;
	mad.lo.s32 	%r1, %r98, %r99, %r100;
	mov.u32 	%r101, %ntid.y;
	mov.u32 	%r102, %ctaid.y;
	mov.u32 	%r103, %tid.y;
	mad.lo.s32 	%r104, %r101, %r102, %r103;
	setp.ge.u32 	%p5, %r1, %r94;
	setp.ge.u32 	%p6, %r104, %r97;
	or.pred  	%p7, %p5, %p6;
	@%p7 bra 	$L__BB0_29;
	neg.s32 	%r3, %r96;
	shl.b32 	%r4, %r94, 2;
	sub.s32 	%r106, %r1, %r96;
	setp.gt.s32 	%p8, %r106, -1;
	setp.lt.u32 	%p9, %r106, %r94;
	and.pred  	%p1, %p8, %p9;
	shl.b32 	%r5, %r106, 2;
	sub.s32 	%r6, 1, %r96;
	and.b32  	%r7, %r96, 1;
	add.s32 	%r107, %r6, %r1;
	setp.gt.s32 	%p10, %r107, -1;
	setp.lt.u32 	%p11, %r107, %r94;
	and.pred  	%p2, %p10, %p11;
	shl.b32 	%r8, %r107, 2;
	add.s32 	%r108, %r106, 2;
	setp.gt.s32 	%p12, %r108, -1;
	setp.lt.u32 	%p13, %r108, %r94;
	and.pred  	%p3, %p12, %p13;
	shl.b32 	%r9, %r108, 2;
	sub.s32 	%r10, 3, %r96;
	add.s32 	%r11, %r1, 1;
	mov.b32 	%r181, 0;
	not.pred 	%p17, %p1;
	not.pred 	%p20, %p2;
	not.pred 	%p22, %p3;
	mov.u32 	%r149, %r3;
	mov.u32 	%r180, %r181;
	mov.u32 	%r179, %r181;
	mov.u32 	%r178, %r181;
$L__BB0_2:
	add.s32 	%r17, %r149, %r104;
	setp.gt.s32 	%p14, %r17, -1;
	setp.lt.u32 	%p15, %r17, %r97;
	and.pred  	%p4, %p14, %p15;
	mul.lo.s32 	%r18, %r4, %r17;
	not.pred 	%p16, %p4;
	@%p16 bra 	$L__BB0_5;
	@%p17 bra 	$L__BB0_5;
	add.s32 	%r181, %r181, 1;
	add.s32 	%r109, %r5, %r18;
	cvt.u64.u32 	%rd4, %r109;
	add.s64 	%rd5, %rd1, %rd4;
	ld.global.u8 	%r110, [%rd5];
	add.s32 	%r178, %r178, %r110;
	ld.global.u8 	%r111, [%rd5+1];
	add.s32 	%r179, %r179, %r111;
	ld.global.u8 	%r112, [%rd5+2];
	add.s32 	%r180, %r180, %r112;
$L__BB0_5:
	setp.eq.s32 	%p18, %r7, 0;
	mov.u32 	%r162, %r6;
	@%p18 bra 	$L__BB0_12;
	@%p16 bra 	$L__BB0_9;
	@%p20 bra 	$L__BB0_9;
	add.s32 	%r181, %r181, 1;
	add.s32 	%r113, %r8, %r18;
	cvt.u64.u32 	%rd6, %r113;
	add.s64 	%rd7, %rd1, %rd6;
	ld.global.u8 	%r114, [%rd7];
	add.s32 	%r178, %r178, %r114;
	ld.global.u8 	%r115, [%rd7+1];
	add.s32 	%r179, %r179, %r115;
	ld.global.u8 	%r116, [%rd7+2];
	add.s32 	%r180, %r180, %r116;
$L__BB0_9:
	mov.u32 	%r162, %r10;
	@%p16 bra 	$L__BB0_12;
	mov.u32 	%r162, %r10;
	@%p22 bra 	$L__BB0_12;
	add.s32 	%r181, %r181, 1;
	add.s32 	%r117, %r9, %r18;
	cvt.u64.u32 	%rd8, %r117;
	add.s64 	%rd9, %rd1, %rd8;
	ld.global.u8 	%r118, [%rd9];
	add.s32 	%r178, %r178, %r118;
	ld.global.u8 	%r119, [%rd9+1];
	add.s32 	%r179, %r179, %r119;
	ld.global.u8 	%r120, [%rd9+2];
	add.s32 	%r180, %r180, %r120;
	mov.u32 	%r162, %r10;
$L__BB0_12:
	setp.lt.u32 	%p23, %r96, 2;
	@%p23 bra 	$L__BB0_27;
	add.s32 	%r169, %r3, %r162;
	add.s32 	%r168, %r11, %r162;
	add.s32 	%r121, %r1, %r162;
	mad.lo.s32 	%r122, %r94, %r17, %r121;
	shl.b32 	%r123, %r122, 2;
	add.s32 	%r167, %r123, 8;
$L__BB0_14:
	@%p16 bra 	$L__BB0_17;
	add.s32 	%r124, %r168, -1;
	setp.lt.s32 	%p25, %r124, 0;
	setp.ge.u32 	%p26, %r124, %r94;
	or.pred  	%p27, %p25, %p26;
	@%p27 bra 	$L__BB0_17;
	add.s32 	%r181, %r181, 1;
	add.s32 	%r125, %r167, -8;
	cvt.u64.u32 	%rd10, %r125;
	add.s64 	%rd11, %rd1, %rd10;
	ld.global.u8 	%r126, [%rd11];
	add.s32 	%r178, %r178, %r126;
	ld.global.u8 	%r127, [%rd11+1];
	add.s32 	%r179, %r179, %r127;
	ld.global.u8 	%r128, [%rd11+2];
	add.s32 	%r180, %r180, %r128;
$L__BB0_17:
	@%p16 bra 	$L__BB0_20;
	setp.lt.s32 	%p29, %r168, 0;
	setp.ge.u32 	%p30, %r168, %r94;
	or.pred  	%p31, %p29, %p30;
	@%p31 bra 	$L__BB0_20;
	add.s32 	%r181, %r181, 1;
	add.s32 	%r129, %r167, -4;
	cvt.u64.u32 	%rd12, %r129;
	add.s64 	%rd13, %rd1, %rd12;
	ld.global.u8 	%r130, [%rd13];
	add.s32 	%r178, %r178, %r130;
	ld.global.u8 	%r131, [%rd13+1];
	add.s32 	%r179, %r179, %r131;
	ld.global.u8 	%r132, [%rd13+2];
	add.s32 	%r180, %r180, %r132;
$L__BB0_20:
	@%p16 bra 	$L__BB0_23;
	add.s32 	%r133, %r168, 1;
	setp.lt.s32 	%p33, %r133, 0;
	setp.ge.u32 	%p34, %r133, %r94;
	or.pred  	%p35, %p33, %p34;
	@%p35 bra 	$L__BB0_23;
	add.s32 	%r181, %r181, 1;
	cvt.u64.u32 	%rd14, %r167;
	add.s64 	%rd15, %rd1, %rd14;
	ld.global.u8 	%r134, [%rd15];
	add.s32 	%r178, %r178, %r134;
	ld.global.u8 	%r135, [%rd15+1];
	add.s32 	%r179, %r179, %r135;
	ld.global.u8 	%r136, [%rd15+2];
	add.s32 	%r180, %r180, %r136;
$L__BB0_23:
	@%p16 bra 	$L__BB0_26;
	add.s32 	%r137, %r168, 2;
	setp.lt.s32 	%p37, %r137, 0;
	setp.ge.u32 	%p38, %r137, %r94;
	or.pred  	%p39, %p37, %p38;
	@%p39 bra 	$L__BB0_26;
	add.s32 	%r181, %r181, 1;
	add.s32 	%r138, %r167, 4;
	cvt.u64.u32 	%rd16, %r138;
	add.s64 	%rd17, %rd1, %rd16;
	ld.global.u8 	%r139, [%rd17];
	add.s32 	%r178, %r178, %r139;
	ld.global.u8 	%r140, [%rd17+1];
	add.s32 	%r179, %r179, %r140;
	ld.global.u8 	%r141, [%rd17+2];
	add.s32 	%r180, %r180, %r141;
$L__BB0_26:
	add.s32 	%r169, %r169, 4;
	add.s32 	%r168, %r168, 4;
	add.s32 	%r167, %r167, 16;
	setp.ne.s32 	%p40, %r169, 1;
	@%p40 bra 	$L__BB0_14;
$L__BB0_27:
	add.s32 	%r93, %r149, 1;
	setp.ne.s32 	%p41, %r149, %r96;
	mov.u32 	%r149, %r93;
	@%p41 bra 	$L__BB0_2;
	div.u32 	%r142, %r178, %r181;
	mul.lo.s32 	%r143, %r104, %r94;
	shl.b32 	%r144, %r143, 2;
	shl.b32 	%r145, %r1, 2;
	add.s32 	%r146, %r144, %r145;
	cvt.u64.u32 	%rd18, %r146;
	cvta.to.global.u64 	%rd19, %rd2;
	add.s64 	%rd20, %rd19, %rd18;
	st.global.u8 	[%rd20], %r142;
	div.u32 	%r147, %r179, %r181;
	st.global.u8 	[%rd20+1], %r147;
	div.u32 	%r148, %r180, %r181;
	st.global.u8 	[%rd20+2], %r148;
	add.s64 	%rd21, %rd1, %rd18;
	ld.global.u8 	%rs1, [%rd21+3];
	st.global.u8 	[%rd20+3], %rs1;
$L__BB0_29:
	ret;

}


// ===== COMPILED SASS (sm_100) =====

	.target	sm_100

	.elftype	@"ET_EXEC"


//--------------------- .note.nv.tkinfo           --------------------------
	.section	.note.nv.tkinfo,"",@"SHT_NOTE"
	.sectionflags	@"SHF_NOTE_NV_TKINFO"
	.tkinfo
        /*0018*/ 	.word	0x00000002
        /*0030*/ 	.string	""
        /*0030*/ 	.string	"ptxas"
        /*0030*/ 	.string	"Cuda compilation tools, release 13.0, V13.0.88"
        /*0030*/ 	.string	"Build cuda_13.0.r13.0/compiler.36424714_0"
        /*0030*/ 	.string	"-arch sm_100 -m 64 "



//--------------------- .note.nv.cuinfo           --------------------------
	.section	.note.nv.cuinfo,"",@"SHT_NOTE"
	.sectionflags	@"SHF_NOTE_NV_CUINFO"
        /*0018*/ 	.short	0x0002
        /*001a*/ 	.short	0x0064
        /*001c*/ 	.short	0x0082
	.zero		2


//--------------------- .nv.info                  --------------------------
	.section	.nv.info,"",@"SHT_CUDA_INFO"
	.align	4


	//----- nvinfo : EIATTR_REGCOUNT
	.align		4
        /*0000*/ 	.byte	0x04, 0x2f
        /*0002*/ 	.short	(.L_1 - .L_0)
	.align		4
.L_0:
        /*0004*/ 	.word	index@(_Z15boxFilterKernelPhS_jji)
        /*0008*/ 	.word	0x00000020


	//----- nvinfo : EIATTR_FRAME_SIZE
	.align		4
.L_1:
        /*000c*/ 	.byte	0x04, 0x11
        /*000e*/ 	.short	(.L_3 - .L_2)
	.align		4
.L_2:
        /*0010*/ 	.word	index@(_Z15boxFilterKernelPhS_jji)
        /*0014*/ 	.word	0x00000000


	//----- nvinfo : EIATTR_MIN_STACK_SIZE
	.align		4
.L_3:
        /*0018*/ 	.byte	0x04, 0x12
        /*001a*/ 	.short	(.L_5 - .L_4)
	.align		4
.L_4:
        /*001c*/ 	.word	index@(_Z15boxFilterKernelPhS_jji)
        /*0020*/ 	.word	0x00000000
.L_5:


//--------------------- .nv.compat                --------------------------
	.section	.nv.compat,"",@"SHT_CUDA_COMPAT_INFO"
	.align	4
        /*0000*/ 	.byte	0x02, 0x09, 0x00, 0x00, 0x02, 0x02, 0x01, 0x00, 0x02, 0x05, 0x05, 0x00, 0x03, 0x07, 0x01, 0x01
        /*0010*/ 	.byte	0x02, 0x03, 0x00, 0x00, 0x02, 0x06, 0x01, 0x00, 0x04, 0x0b, 0x08, 0x00, 0x09, 0x00, 0x00, 0x00
        /*0020*/ 	.byte	0x00, 0x00, 0x00, 0x00


//--------------------- .nv.info._Z15boxFilterKernelPhS_jji --------------------------
	.section	.nv.info._Z15boxFilterKernelPhS_jji,"",@"SHT_CUDA_INFO"
	.sectionflags	@""
	.align	4


	//----- nvinfo : EIATTR_CUDA_API_VERSION
	.align		4
        /*0000*/ 	.byte	0x04, 0x37
        /*0002*/ 	.short	(.L_7 - .L_6)
.L_6:
        /*0004*/ 	.word	0x00000082


	//----- nvinfo : EIATTR_KPARAM_INFO
	.align		4
.L_7:
        /*0008*/ 	.byte	0x04, 0x17
        /*000a*/ 	.short	(.L_9 - .L_8)
.L_8:
        /*000c*/ 	.word	0x00000000
        /*0010*/ 	.short	0x0004
        /*0012*/ 	.short	0x0018
        /*0014*/ 	.byte	0x00, 0xf0, 0x11, 0x00


	//----- nvinfo : EIATTR_KPARAM_INFO
	.align		4
.L_9:
        /*0018*/ 	.byte	0x04, 0x17
        /*001a*/ 	.short	(.L_11 - .L_10)
.L_10:
        /*001c*/ 	.word	0x00000000
        /*0020*/ 	.short	0x0003
        /*0022*/ 	.short	0x0014
        /*0024*/ 	.byte	0x00, 0xf0, 0x11, 0x00


	//----- nvinfo : EIATTR_KPARAM_INFO
	.align		4
.L_11:
        /*0028*/ 	.byte	0x04, 0x17
        /*002a*/ 	.short	(.L_13 - .L_12)
.L_12:
        /*002c*/ 	.word	0x00000000
        /*0030*/ 	.short	0x0002
        /*0032*/ 	.short	0x0010
        /*0034*/ 	.byte	0x00, 0xf0, 0x11, 0x00


	//----- nvinfo : EIATTR_KPARAM_INFO
	.align		4
.L_13:
        /*0038*/ 	.byte	0x04, 0x17
        /*003a*/ 	.short	(.L_15 - .L_14)
.L_14:
        /*003c*/ 	.word	0x00000000
        /*0040*/ 	.short	0x0001
        /*0042*/ 	.short	0x0008
        /*0044*/ 	.byte	0x00, 0xf5, 0x21, 0x00


	//----- nvinfo : EIATTR_KPARAM_INFO
	.align		4
.L_15:
        /*0048*/ 	.byte	0x04, 0x17
        /*004a*/ 	.short	(.L_17 - .L_16)
.L_16:
        /*004c*/ 	.word	0x00000000
        /*0050*/ 	.short	0x0000
        /*0052*/ 	.short	0x0000
        /*0054*/ 	.byte	0x00, 0xf5, 0x21, 0x00


	//----- nvinfo : EIATTR_SPARSE_MMA_MASK
	.align		4
.L_17:
        /*0058*/ 	.byte	0x03, 0x50
        /*005a*/ 	.short	0x0000


	//----- nvinfo : EIATTR_MAXREG_COUNT
	.align		4
        /*005c*/ 	.byte	0x03, 0x1b
        /*005e*/ 	.short	0x00ff


	//----- nvinfo : EIATTR_MERCURY_ISA_VERSION
	.align		4
        /*0060*/ 	.byte	0x03, 0x5f
        /*0062*/ 	.short	0x0101


	//----- nvinfo : EIATTR_VRC_CTA_INIT_COUNT
	.align		4
        /*0064*/ 	.byte	0x02, 0x4a
	.zero		1
	.zero		1


	//----- nvinfo : EIATTR_EXIT_INSTR_OFFSETS
	.align		4
        /*0068*/ 	.byte	0x04, 0x1c
        /*006a*/ 	.short	(.L_19 - .L_18)


	//   ....[0]....
.L_18:
        /*006c*/ 	.word	0x000000c0


	//   ....[1]....
        /*0070*/ 	.word	0x00000db0


	//----- nvinfo : EIATTR_CRS_STACK_SIZE
	.align		4
.L_19:
        /*0074*/ 	.byte	0x04, 0x1e
        /*0076*/ 	.short	(.L_21 - .L_20)
.L_20:
        /*0078*/ 	.word	0x00000000


	//----- nvinfo : EIATTR_CBANK_PARAM_SIZE
	.align		4
.L_21:
        /*007c*/ 	.byte	0x03, 0x19
        /*007e*/ 	.short	0x001c


	//----- nvinfo : EIATTR_PARAM_CBANK
	.align		4
        /*0080*/ 	.byte	0x04, 0x0a
        /*0082*/ 	.short	(.L_23 - .L_22)
	.align		4
.L_22:
        /*0084*/ 	.word	index@(.nv.constant0._Z15boxFilterKernelPhS_jji)
        /*0088*/ 	.short	0x0380
        /*008a*/ 	.short	0x001c


	//----- nvinfo : EIATTR_SW_WAR
	.align		4
.L_23:
        /*008c*/ 	.byte	0x04, 0x36
        /*008e*/ 	.short	(.L_25 - .L_24)
.L_24:
        /*0090*/ 	.word	0x00000008
.L_25:


//--------------------- .nv.callgraph             --------------------------
	.section	.nv.callgraph,"",@"SHT_CUDA_CALLGRAPH"
	.align	4
	.sectionentsize	8
	.align		4
        /*0000*/ 	.word	0x00000000
	.align		4
        /*0004*/ 	.word	0xffffffff
	.align		4
        /*0008*/ 	.word	0x00000000
	.align		4
        /*000c*/ 	.word	0xfffffffe
	.align		4
        /*0010*/ 	.word	0x00000000
	.align		4
        /*0014*/ 	.word	0xfffffffd
	.align		4
        /*0018*/ 	.word	0x00000000
	.align		4
        /*001c*/ 	.word	0xfffffffc


//--------------------- .text._Z15boxFilterKernelPhS_jji --------------------------
	.section	.text._Z15boxFilterKernelPhS_jji,"ax",@progbits
	.align	128
        .global         _Z15boxFilterKernelPhS_jji
        .type           _Z15boxFilterKernelPhS_jji,@function
        .size           _Z15boxFilterKernelPhS_jji,(.L_x_8 - _Z15boxFilterKernelPhS_jji)
        .other          _Z15boxFilterKernelPhS_jji,@"STO_CUDA_ENTRY STV_DEFAULT"
_Z15boxFilterKernelPhS_jji:
.text._Z15boxFilterKernelPhS_jji:
[----:B------:R-:W-:Y:S01]  /*0000*/  LDC R1, c[0x0][0x37c] ;  /* 0x0000df00ff017b82 */ /* 0x000fe20000000800 */
[----:B------:R-:W0:Y:S01]  /*0010*/  S2R R2, SR_CTAID.Y ;  /* 0x0000000000027919 */ /* 0x000e220000002600 */
[----:B------:R-:W1:Y:S01]  /*0020*/  LDCU UR4, c[0x0][0x360] ;  /* 0x00006c00ff0477ac */ /* 0x000e620008000800 */
[----:B------:R-:W0:Y:S01]  /*0030*/  S2R R3, SR_TID.Y ;  /* 0x0000000000037919 */ /* 0x000e220000002200 */
[----:B------:R-:W0:Y:S01]  /*0040*/  LDCU UR5, c[0x0][0x364] ;  /* 0x00006c80ff0577ac */ /* 0x000e220008000800 */
[----:B------:R-:W1:Y:S01]  /*0050*/  S2R R9, SR_CTAID.X ;  /* 0x0000000000097919 */ /* 0x000e620000002500 */
[----:B------:R-:W2:Y:S01]  /*0060*/  LDCU.64 UR10, c[0x0][0x390] ;  /* 0x00007200ff0a77ac */ /* 0x000ea20008000a00 */
[----:B------:R-:W1:Y:S01]  /*0070*/  S2R R0, SR_TID.X ;  /* 0x0000000000007919 */ /* 0x000e620000002100 */
[----:B0-----:R-:W-:-:S05]  /*0080*/  IMAD R2, R2, UR5, R3 ;  /* 0x0000000502027c24 */ /* 0x001fca000f8e0203 */
[----:B--2---:R-:W-:Y:S01]  /*0090*/  ISETP.GE.U32.AND P0, PT, R2, UR11, PT ;  /* 0x0000000b02007c0c */ /* 0x004fe2000bf06070 */
[----:B-1----:R-:W-:-:S05]  /*00a0*/  IMAD R9, R9, UR4, R0 ;  /* 0x0000000409097c24 */ /* 0x002fca000f8e0200 */
[----:B------:R-:W-:-:S13]  /*00b0*/  ISETP.GE.U32.OR P0, PT, R9, UR10, P0 ;  /* 0x0000000a09007c0c */ /* 0x000fda0008706470 */
[----:B------:R-:W-:Y:S05]  /*00c0*/  @P0 EXIT ;  /* 0x000000000000094d */ /* 0x000fea0003800000 */
[----:B------:R-:W0:Y:S01]  /*00d0*/  LDCU UR4, c[0x0][0x398] ;  /* 0x00007300ff0477ac */ /* 0x000e220008000800 */
[----:B------:R-:W-:Y:S01]  /*00e0*/  HFMA2 R7, -RZ, RZ, 0, 0 ;  /* 0x00000000ff077431 */ /* 0x000fe200000001ff */
[C---:B------:R-:W-:Y:S01]  /*00f0*/  IADD3 R8, PT, PT, R9.reuse, 0x1, RZ ;  /* 0x0000000109087810 */ /* 0x040fe20007ffe0ff */
[----:B------:R-:W-:Y:S01]  /*0100*/  IMAD.MOV.U32 R3, RZ, RZ, RZ ;  /* 0x000000ffff037224 */ /* 0x000fe200078e00ff */
[----:B------:R-:W-:Y:S01]  /*0110*/  USHF.L.U32 UR6, UR10, 0x2, URZ ;  /* 0x000000020a067899 */ /* 0x000fe200080006ff */
[----:B------:R-:W-:Y:S01]  /*0120*/  IMAD.MOV.U32 R5, RZ, RZ, RZ ;  /* 0x000000ffff057224 */ /* 0x000fe200078e00ff */
[----:B------:R-:W1:Y:S01]  /*0130*/  LDCU.64 UR8, c[0x0][0x358] ;  /* 0x00006b00ff0877ac */ /* 0x000e620008000a00 */
[----:B0-----:R-:W-:Y:S02]  /*0140*/  UIADD3 UR7, UPT, UPT, -UR4, 0x1, URZ ;  /* 0x0000000104077890 */ /* 0x001fe4000fffe1ff */
[----:B------:R-:W-:Y:S01]  /*0150*/  VIADD R4, R9, -UR4 ;  /* 0x8000000409047c36 */ /* 0x000fe20008000000 */
[----:B------:R-:W-:-:S02]  /*0160*/  UIADD3 UR5, UPT, UPT, -UR4, URZ, URZ ;  /* 0x000000ff04057290 */ /* 0x000fc4000fffe1ff */
[----:B------:R-:W-:Y:S01]  /*0170*/  UIADD3 UR4, UPT, UPT, -UR4, 0x3, URZ ;  /* 0x0000000304047890 */ /* 0x000fe2000fffe1ff */
[C---:B------:R-:W-:Y:S01]  /*0180*/  VIADD R6, R4.reuse, 0x2 ;  /* 0x0000000204067836 */ /* 0x040fe20000000000 */
[----:B------:R-:W-:Y:S01]  /*0190*/  ISETP.GE.U32.AND P0, PT, R4, UR10, PT ;  /* 0x0000000a04007c0c */ /* 0x000fe2000bf06070 */
[----:B------:R-:W-:-:S03]  /*01a0*/  VIADD R0, R9, UR7 ;  /* 0x0000000709007c36 */ /* 0x000fc60008000000 */
[----:B------:R-:W-:Y:S02]  /*01b0*/  ISETP.GE.U32.AND P2, PT, R6, UR10, PT ;  /* 0x0000000a06007c0c */ /* 0x000fe4000bf46070 */
[----:B------:R-:W-:-:S04]  /*01c0*/  ISETP.GE.U32.AND P1, PT, R0, UR10, PT ;  /* 0x0000000a00007c0c */ /* 0x000fc8000bf26070 */
[----:B------:R-:W-:Y:S01]  /*01d0*/  ISETP.GT.AND P3, PT, R0, -0x1, !P1 ;  /* 0xffffffff0000780c */ /* 0x000fe20004f64270 */
[----:B------:R-:W-:Y:S01]  /*01e0*/  IMAD.MOV.U32 R0, RZ, RZ, RZ ;  /* 0x000000ffff007224 */ /* 0x000fe200078e00ff */
[----:B------:R-:W-:Y:S02]  /*01f0*/  ISETP.GT.AND P1, PT, R4, -0x1, !P0 ;  /* 0xffffffff0400780c */ /* 0x000fe40004724270 */
[----:B------:R-:W-:Y:S02]  /*0200*/  P2R R22, PR, RZ, 0x8 ;  /* 0x00000008ff167803 */ /* 0x000fe40000000000 */
[----:B------:R-:W-:Y:S02]  /*0210*/  ISETP.GT.AND P0, PT, R6, -0x1, !P2 ;  /* 0xffffffff0600780c */ /* 0x000fe40005704270 */
[----:B-1----:R-:W-:-:S11]  /*0220*/  P2R R21, PR, RZ, 0x2 ;  /* 0x00000002ff157803 */ /* 0x002fd60000000000 */
.L_x_6:
[----:B------:R-:W0:Y:S01]  /*0230*/  LDCU UR10, c[0x0][0x394] ;  /* 0x00007280ff0a77ac */ /* 0x000e220008000800 */
[----:B------:R-:W-:Y:S01]  /*0240*/  VIADD R12, R2, UR5 ;  /* 0x00000005020c7c36 */ /* 0x000fe20008000000 */
[----:B------:R-:W-:-:S03]  /*0250*/  ISETP.NE.AND P2, PT, R21, RZ, PT ;  /* 0x000000ff1500720c */ /* 0x000fc60003f45270 */
[C---:B------:R-:W-:Y:S01]  /*0260*/  IMAD R15, R12.reuse, UR6, RZ ;  /* 0x000000060c0f7c24 */ /* 0x040fe2000f8e02ff */
[C---:B0-----:R-:W-:Y:S01]  /*0270*/  ISETP.GE.U32.AND P1, PT, R12.reuse, UR10, PT ;  /* 0x0000000a0c007c0c */ /* 0x041fe2000bf26070 */
[----:B------:R-:W0:Y:S03]  /*0280*/  LDCU UR10, c[0x0][0x398] ;  /* 0x00007300ff0a77ac */ /* 0x000e260008000800 */
[----:B------:R-:W-:-:S04]  /*0290*/  ISETP.GT.AND P1, PT, R12, -0x1, !P1 ;  /* 0xffffffff0c00780c */ /* 0x000fc80004f24270 */
[----:B------:R-:W-:-:S13]  /*02a0*/  PLOP3.LUT P2, PT, P1, P2, PT, 0x2f, 0xf2 ;  /* 0x0000000000f2781c */ /* 0x000fda0000f44577 */
[----:B------:R-:W1:Y:S01]  /*02b0*/  @!P2 LDC.64 R10, c[0x0][0x380] ;  /* 0x0000e000ff0aab82 */ /* 0x000e620000000a00 */
[----:B------:R-:W-:-:S05]  /*02c0*/  @!P2 IMAD R13, R4, 0x4, R15 ;  /* 0x00000004040da824 */ /* 0x000fca00078e020f */
[----:B-1----:R-:W-:-:S05]  /*02d0*/  @!P2 IADD3 R10, P3, PT, R13, R10, RZ ;  /* 0x0000000a0d0aa210 */ /* 0x002fca0007f7e0ff */
[----:B------:R-:W-:-:S05]  /*02e0*/  @!P2 IMAD.X R11, RZ, RZ, R11, P3 ;  /* 0x000000ffff0ba224 */ /* 0x000fca00018e060b */
[----:B------:R-:W2:Y:S04]  /*02f0*/  @!P2 LDG.E.U8 R14, desc[UR8][R10.64] ;  /* 0x000000080a0ea981 */ /* 0x000ea8000c1e1100 */
[----:B------:R-:W3:Y:S04]  /*0300*/  @!P2 LDG.E.U8 R16, desc[UR8][R10.64+0x1] ;  /* 0x000001080a10a981 */ /* 0x000ee8000c1e1100 */
[----:B------:R-:W4:Y:S01]  /*0310*/  @!P2 LDG.E.U8 R18, desc[UR8][R10.64+0x2] ;  /* 0x000002080a12a981 */ /* 0x000f22000c1e1100 */
[----:B0-----:R-:W-:Y:S01]  /*0320*/  ULOP3.LUT UP1, URZ, UR10, 0x1, URZ, 0xc0, !UPT ;  /* 0x000000010aff7892 */ /* 0x001fe2000f82c0ff */
[----:B------:R-:W-:Y:S01]  /*0330*/  IMAD.U32 R13, RZ, RZ, UR7 ;  /* 0x00000007ff0d7e24 */ /* 0x000fe2000f8e00ff */
[----:B------:R-:W-:Y:S01]  /*0340*/  @!P2 IADD3 R0, PT, PT, R0, 0x1, RZ ;  /* 0x000000010000a810 */ /* 0x000fe20007ffe0ff */
[----:B------:R-:W-:-:S02]  /*0350*/  UISETP.NE.AND UP0, UPT, UR5, UR10, UPT ;  /* 0x0000000a0500728c */ /* 0x000fc4000bf05270 */
[----:B------:R-:W-:Y:S01]  /*0360*/  UIADD3 UR5, UPT, UPT, UR5, 0x1, URZ ;  /* 0x0000000105057890 */ /* 0x000fe2000fffe0ff */
[----:B--2---:R-:W-:Y:S01]  /*0370*/  @!P2 IADD3 R7, PT, PT, R7, R14, RZ ;  /* 0x0000000e0707a210 */ /* 0x004fe20007ffe0ff */
[----:B---3--:R-:W-:Y:S02]  /*0380*/  @!P2 IMAD.IADD R5, R5, 0x1, R16 ;  /* 0x000000010505a824 */ /* 0x008fe400078e0210 */
[----:B----4-:R-:W-:Y:S01]  /*0390*/  @!P2 IMAD.IADD R3, R3, 0x1, R18 ;  /* 0x000000010303a824 */ /* 0x010fe200078e0212 */
[----:B------:R-:W-:Y:S07]  /*03a0*/  BRA.U !UP1, `(.L_x_0) ;  /* 0x00000001098c7547 */ /* 0x000fee000b800000 */
[----:B------:R-:W-:Y:S01]  /*03b0*/  ISETP.NE.AND P4, PT, R22, RZ, PT ;  /* 0x000000ff1600720c */ /* 0x000fe20003f85270 */
[----:B------:R-:W-:Y:S03]  /*03c0*/  BSSY.RECONVERGENT B0, `(.L_x_1) ;  /* 0x000000f000007945 */ /* 0x000fe60003800200 */
[----:B------:R-:W-:-:S13]  /*03d0*/  PLOP3.LUT P2, PT, P1, P4, PT, 0x2f, 0xf2 ;  /* 0x0000000000f2781c */ /* 0x000fda0000f48577 */
[----:B------:R-:W-:Y:S05]  /*03e0*/  @P2 BRA `(.L_x_2) ;  /* 0x0000000000302947 */ /* 0x000fea0003800000 */
[----:B------:R-:W0:Y:S01]  /*03f0*/  LDCU.64 UR12, c[0x0][0x380] ;  /* 0x00007000ff0c77ac */ /* 0x000e220008000a00 */
[----:B------:R-:W-:-:S04]  /*0400*/  VIADD R10, R9, UR7 ;  /* 0x00000007090a7c36 */ /* 0x000fc80008000000 */
[----:B------:R-:W-:-:S05]  /*0410*/  IMAD R10, R10, 0x4, R15 ;  /* 0x000000040a0a7824 */ /* 0x000fca00078e020f */
[----:B0-----:R-:W-:-:S05]  /*0420*/  IADD3 R10, P2, PT, R10, UR12, RZ ;  /* 0x0000000c0a0a7c10 */ /* 0x001fca000ff5e0ff */
[----:B------:R-:W-:-:S05]  /*0430*/  IMAD.X R11, RZ, RZ, UR13, P2 ;  /* 0x0000000dff0b7e24 */ /* 0x000fca00090e06ff */
[----:B------:R-:W2:Y:S04]  /*0440*/  LDG.E.U8 R14, desc[UR8][R10.64] ;  /* 0x000000080a0e7981 */ /* 0x000ea8000c1e1100 */
[----:B------:R-:W3:Y:S04]  /*0450*/  LDG.E.U8 R16, desc[UR8][R10.64+0x1] ;  /* 0x000001080a107981 */ /* 0x000ee8000c1e1100 */
[----:B------:R-:W4:Y:S01]  /*0460*/  LDG.E.U8 R18, desc[UR8][R10.64+0x2] ;  /* 0x000002080a127981 */ /* 0x000f22000c1e1100 */
[----:B------:R-:W-:Y:S01]  /*0470*/  VIADD R0, R0, 0x1 ;  /* 0x0000000100007836 */ /* 0x000fe20000000000 */
[----:B--2---:R-:W-:Y:S01]  /*0480*/  IADD3 R7, PT, PT, R7, R14, RZ ;  /* 0x0000000e07077210 */ /* 0x004fe20007ffe0ff */
[----:B---3--:R-:W-:-:S02]  /*0490*/  IMAD.IADD R5, R5, 0x1, R16 ;  /* 0x0000000105057824 */ /* 0x008fc400078e0210 */
[----:B----4-:R-:W-:-:S07]  /*04a0*/  IMAD.IADD R3, R3, 0x1, R18 ;  /* 0x0000000103037824 */ /* 0x010fce00078e0212 */
.L_x_2:
[----:B------:R-:W-:Y:S05]  /*04b0*/  BSYNC.RECONVERGENT B0 ;  /* 0x0000000000007941 */ /* 0x000fea0003800200 */
.L_x_1:
[----:B------:R-:W-:Y:S01]  /*04c0*/  BSSY.RECONVERGENT B0, `(.L_x_0) ;  /* 0x0000011000007945 */ /* 0x000fe20003800200 */
[----:B------:R-:W-:-:S03]  /*04d0*/  MOV R13, UR4 ;  /* 0x00000004000d7c02 */ /* 0x000fc60008000f00 */
[----:B------:R-:W-:Y:S05]  /*04e0*/  @!P1 BRA `(.L_x_3) ;  /* 0x0000000000389947 */ /* 0x000fea0003800000 */
[----:B------:R-:W-:Y:S01]  /*04f0*/  IMAD.U32 R13, RZ, RZ, UR4 ;  /* 0x00000004ff0d7e24 */ /* 0x000fe2000f8e00ff */
[----:B------:R-:W-:Y:S06]  /*0500*/  @!P0 BRA `(.L_x_3) ;  /* 0x0000000000308947 */ /* 0x000fec0003800000 */
[----:B------:R-:W0:Y:S01]  /*0510*/  LDCU.64 UR12, c[0x0][0x380] ;  /* 0x00007000ff0c77ac */ /* 0x000e220008000a00 */
[----:B------:R-:W-:-:S05]  /*0520*/  IMAD R10, R6, 0x4, R15 ;  /* 0x00000004060a7824 */ /* 0x000fca00078e020f */
[----:B0-----:R-:W-:-:S05]  /*0530*/  IADD3 R10, P2, PT, R10, UR12, RZ ;  /* 0x0000000c0a0a7c10 */ /* 0x001fca000ff5e0ff */
[----:B------:R-:W-:-:S05]  /*0540*/  IMAD.X R11, RZ, RZ, UR13, P2 ;  /* 0x0000000dff0b7e24 */ /* 0x000fca00090e06ff */
[----:B------:R-:W2:Y:S04]  /*0550*/  LDG.E.U8 R14, desc[UR8][R10.64] ;  /* 0x000000080a0e7981 */ /* 0x000ea8000c1e1100 */
[----:B------:R-:W3:Y:S04]  /*0560*/  LDG.E.U8 R16, desc[UR8][R10.64+0x1] ;  /* 0x000001080a107981 */ /* 0x000ee8000c1e1100 */
[----:B------:R-:W4:Y:S01]  /*0570*/  LDG.E.U8 R18, desc[UR8][R10.64+0x2] ;  /* 0x000002080a127981 */ /* 0x000f22000c1e1100 */
[----:B------:R-:W-:Y:S01]  /*0580*/  VIADD R0, R0, 0x1 ;  /* 0x0000000100007836 */ /* 0x000fe20000000000 */
[----:B------:R-:W-:-:S02]  /*0590*/  MOV R13, UR4 ;  /* 0x00000004000d7c02 */ /* 0x000fc40008000f00 */
[----:B--2---:R-:W-:Y:S01]  /*05a0*/  IADD3 R7, PT, PT, R7, R14, RZ ;  /* 0x0000000e07077210 */ /* 0x004fe20007ffe0ff */
[----:B---3--:R-:W-:Y:S02]  /*05b0*/  IMAD.IADD R5, R5, 0x1, R16 ;  /* 0x0000000105057824 */ /* 0x008fe400078e0210 */
[----:B----4-:R-:W-:-:S07]  /*05c0*/  IMAD.IADD R3, R3, 0x1, R18 ;  /* 0x0000000103037824 */ /* 0x010fce00078e0212 */
.L_x_3:
[----:B------:R-:W-:Y:S05]  /*05d0*/  BSYNC.RECONVERGENT B0 ;  /* 0x0000000000007941 */ /* 0x000fea0003800200 */
.L_x_0:
[----:B------:R-:W-:-:S09]  /*05e0*/  UISETP.GE.U32.AND UP1, UPT, UR10, 0x2, UPT ;  /* 0x000000020a00788c */ /* 0x000fd2000bf26070 */
[----:B------:R-:W-:Y:S05]  /*05f0*/  BRA.U !UP1, `(.L_x_4) ;  /* 0x0000000509207547 */ /* 0x000fea000b800000 */
[----:B------:R-:W0:Y:S01]  /*0600*/  LDCU UR11, c[0x0][0x390] ;  /* 0x00007200ff0b77ac */ /* 0x000e220008000800 */
[--C-:B------:R-:W-:Y:S01]  /*0610*/  IMAD.IADD R11, R9, 0x1, R13.reuse ;  /* 0x00000001090b7824 */ /* 0x100fe200078e020d */
[----:B------:R-:W-:Y:S01]  /*0620*/  BSSY.RECONVERGENT B0, `(.L_x_4) ;  /* 0x0000045000007945 */ /* 0x000fe20003800200 */
[----:B------:R-:W-:Y:S01]  /*0630*/  VIADD R20, R13, -UR10 ;  /* 0x8000000a0d147c36 */ /* 0x000fe20008000000 */
[----:B------:R-:W1:Y:S01]  /*0640*/  LDCU UR12, c[0x0][0x390] ;  /* 0x00007200ff0c77ac */ /* 0x000e620008000800 */
[----:B------:R-:W-:Y:S02]  /*0650*/  IMAD.IADD R10, R8, 0x1, R13 ;  /* 0x00000001080a7824 */ /* 0x000fe400078e020d */
[----:B0-----:R-:W-:-:S05]  /*0660*/  IMAD R11, R12, UR11, R11 ;  /* 0x0000000b0c0b7c24 */ /* 0x001fca000f8e020b */
[----:B-1----:R-:W-:-:S07]  /*0670*/  LEA R11, R11, 0x8, 0x2 ;  /* 0x000000080b0b7811 */ /* 0x002fce00078e10ff */
.L_x_5:
[C---:B------:R-:W-:Y:S01]  /*0680*/  IADD3 R12, PT, PT, R10.reuse, -0x1, RZ ;  /* 0xffffffff0a0c7810 */ /* 0x040fe20007ffe0ff */
[C---:B------:R-:W-:Y:S01]  /*0690*/  VIADD R18, R10.reuse, 0x2 ;  /* 0x000000020a127836 */ /* 0x040fe20000000000 */
[----:B------:R-:W-:Y:S02]  /*06a0*/  ISETP.GE.U32.AND P3, PT, R10, UR12, PT ;  /* 0x0000000c0a007c0c */ /* 0x000fe4000bf66070 */
[----:B------:R-:W-:Y:S02]  /*06b0*/  ISETP.GE.U32.AND P2, PT, R12, UR12, PT ;  /* 0x0000000c0c007c0c */ /* 0x000fe4000bf46070 */
[----:B------:R-:W-:Y:S02]  /*06c0*/  ISETP.LT.OR P3, PT, R10, RZ, P3 ;  /* 0x000000ff0a00720c */ /* 0x000fe40001f61670 */
[----:B------:R-:W-:Y:S01]  /*06d0*/  ISETP.LT.OR P2, PT, R12, RZ, P2 ;  /* 0x000000ff0c00720c */ /* 0x000fe20001741670 */
[----:B------:R-:W-:Y:S01]  /*06e0*/  VIADD R12, R10, 0x1 ;  /* 0x000000010a0c7836 */ /* 0x000fe20000000000 */
[----:B------:R-:W-:-:S02]  /*06f0*/  PLOP3.LUT P3, PT, P1, P3, PT, 0x8f, 0xf8 ;  /* 0x0000000000f8781c */ /* 0x000fc40000f67177 */
[----:B------:R-:W-:-:S11]  /*0700*/  PLOP3.LUT P2, PT, P1, P2, PT, 0x8f, 0xf8 ;  /* 0x0000000000f8781c */ /* 0x000fd60000f45177 */
[----:B------:R-:W0:Y:S02]  /*0710*/  @!P3 LDC.64 R14, c[0x0][0x380] ;  /* 0x0000e000ff0ebb82 */ /* 0x000e240000000a00 */
[----:B------:R-:W-:-:S06]  /*0720*/  @!P2 VIADD R13, R11, 0xfffffff8 ;  /* 0xfffffff80b0da836 */ /* 0x000fcc0000000000 */
[----:B------:R-:W1:Y:S02]  /*0730*/  @!P2 LDC.64 R16, c[0x0][0x380] ;  /* 0x0000e000ff10ab82 */ /* 0x000e640000000a00 */
[----:B-1----:R-:W-:Y:S01]  /*0740*/  @!P2 IADD3 R16, P4, PT, R13, R16, RZ ;  /* 0x000000100d10a210 */ /* 0x002fe20007f9e0ff */
[----:B------:R-:W-:-:S03]  /*0750*/  @!P3 VIADD R13, R11, 0xfffffffc ;  /* 0xfffffffc0b0db836 */ /* 0x000fc60000000000 */
[----:B------:R-:W-:Y:S02]  /*0760*/  @!P2 IADD3.X R17, PT, PT, RZ, R17, RZ, P4, !PT ;  /* 0x00000011ff11a210 */ /* 0x000fe400027fe4ff */
[----:B0-----:R-:W-:-:S03]  /*0770*/  @!P3 IADD3 R14, P4, PT, R13, R14, RZ ;  /* 0x0000000e0d0eb210 */ /* 0x001fc60007f9e0ff */
[----:B------:R-:W2:Y:S02]  /*0780*/  @!P2 LDG.E.U8 R24, desc[UR8][R16.64] ;  /* 0x000000081018a981 */ /* 0x000ea4000c1e1100 */
[----:B------:R-:W-:Y:S01]  /*0790*/  @!P3 IMAD.X R15, RZ, RZ, R15, P4 ;  /* 0x000000ffff0fb224 */ /* 0x000fe200020e060f */
[C---:B------:R-:W-:Y:S01]  /*07a0*/  ISETP.GE.U32.AND P4, PT, R12.reuse, UR12, PT ;  /* 0x0000000c0c007c0c */ /* 0x040fe2000bf86070 */
[----:B------:R-:W3:Y:S03]  /*07b0*/  @!P2 LDG.E.U8 R26, desc[UR8][R16.64+0x1] ;  /* 0x00000108101aa981 */ /* 0x000ee6000c1e1100 */
[----:B------:R-:W-:Y:S01]  /*07c0*/  ISETP.LT.OR P4, PT, R12, RZ, P4 ;  /* 0x000000ff0c00720c */ /* 0x000fe20002781670 */
[----:B------:R-:W4:Y:S03]  /*07d0*/  @!P2 LDG.E.U8 R28, desc[UR8][R16.64+0x2] ;  /* 0x00000208101ca981 */ /* 0x000f26000c1e1100 */
[----:B------:R-:W-:-:S13]  /*07e0*/  PLOP3.LUT P4, PT, P1, P4, PT, 0x8f, 0xf8 ;  /* 0x0000000000f8781c */ /* 0x000fda0000f89177 */
[----:B------:R-:W0:Y:S02]  /*07f0*/  @!P4 LDC.64 R12, c[0x0][0x380] ;  /* 0x0000e000ff0ccb82 */ /* 0x000e240000000a00 */
[----:B0-----:R-:W-:-:S04]  /*0800*/  @!P4 IADD3 R12, P5, PT, R11, R12, RZ ;  /* 0x0000000c0b0cc210 */ /* 0x001fc80007fbe0ff */
[----:B------:R-:W-:Y:S02]  /*0810*/  @!P4 IADD3.X R13, PT, PT, RZ, R13, RZ, P5, !PT ;  /* 0x0000000dff0dc210 */ /* 0x000fe40002ffe4ff */
[----:B------:R-:W-:-:S03]  /*0820*/  ISETP.GE.U32.AND P5, PT, R18, UR12, PT ;  /* 0x0000000c12007c0c */ /* 0x000fc6000bfa6070 */
[----:B------:R-:W5:Y:S01]  /*0830*/  @!P4 LDG.E.U8 R25, desc[UR8][R12.64+0x1] ;  /* 0x000001080c19c981 */ /* 0x000f62000c1e1100 */
[----:B------:R-:W-:-:S03]  /*0840*/  ISETP.LT.OR P5, PT, R18, RZ, P5 ;  /* 0x000000ff1200720c */ /* 0x000fc60002fa1670 */
[----:B------:R-:W5:Y:S01]  /*0850*/  @!P4 LDG.E.U8 R27, desc[UR8][R12.64+0x2] ;  /* 0x000002080c1bc981 */ /* 0x000f62000c1e1100 */
[----:B------:R-:W-:-:S13]  /*0860*/  PLOP3.LUT P5, PT, P1, P5, PT, 0x8f, 0xf8 ;  /* 0x0000000000f8781c */ /* 0x000fda0000fab177 */
[----:B------:R-:W0:Y:S01]  /*0870*/  @!P5 LDC.64 R18, c[0x0][0x380] ;  /* 0x0000e000ff12db82 */ /* 0x000e220000000a00 */
[----:B------:R-:W-:-:S05]  /*0880*/  @!P5 VIADD R23, R11, 0x4 ;  /* 0x000000040b17d836 */ /* 0x000fca0000000000 */
[----:B0-----:R-:W-:Y:S02]  /*0890*/  @!P5 IADD3 R18, P6, PT, R23, R18, RZ ;  /* 0x000000121712d210 */ /* 0x001fe40007fde0ff */
[----:B------:R-:W5:Y:S02]  /*08a0*/  @!P4 LDG.E.U8 R23, desc[UR8][R12.64] ;  /* 0x000000080c17c981 */ /* 0x000f64000c1e1100 */
[----:B------:R-:W-:-:S05]  /*08b0*/  @!P5 IADD3.X R19, PT, PT, RZ, R19, RZ, P6, !PT ;  /* 0x00000013ff13d210 */ /* 0x000fca00037fe4ff */
[----:B------:R-:W5:Y:S04]  /*08c0*/  @!P5 LDG.E.U8 R16, desc[UR8][R18.64] ;  /* 0x000000081210d981 */ /* 0x000f68000c1e1100 */
[----:B------:R-:W5:Y:S04]  /*08d0*/  @!P5 LDG.E.U8 R17, desc[UR8][R18.64+0x1] ;  /* 0x000001081211d981 */ /* 0x000f68000c1e1100 */
[----:B------:R-:W5:Y:S01]  /*08e0*/  @!P5 LDG.E.U8 R29, desc[UR8][R18.64+0x2] ;  /* 0x00000208121dd981 */ /* 0x000f62000c1e1100 */
[----:B--2---:R-:W-:-:S03]  /*08f0*/  @!P2 IMAD.IADD R7, R7, 0x1, R24 ;  /* 0x000000010707a824 */ /* 0x004fc600078e0218 */
[----:B------:R-:W2:Y:S01]  /*0900*/  @!P3 LDG.E.U8 R24, desc[UR8][R14.64] ;  /* 0x000000080e18b981 */ /* 0x000ea2000c1e1100 */
[----:B---3--:R-:W-:-:S03]  /*0910*/  @!P2 IMAD.IADD R5, R5, 0x1, R26 ;  /* 0x000000010505a824 */ /* 0x008fc600078e021a */
[----:B------:R-:W3:Y:S01]  /*0920*/  @!P3 LDG.E.U8 R26, desc[UR8][R14.64+0x1] ;  /* 0x000001080e1ab981 */ /* 0x000ee2000c1e1100 */
[----:B----4-:R-:W-:-:S03]  /*0930*/  @!P2 IADD3 R3, PT, PT, R3, R28, RZ ;  /* 0x0000001c0303a210 */ /* 0x010fc60007ffe0ff */
[----:B------:R-:W4:Y:S01]  /*0940*/  @!P3 LDG.E.U8 R28, desc[UR8][R14.64+0x2] ;  /* 0x000002080e1cb981 */ /* 0x000f22000c1e1100 */
[----:B------:R-:W-:Y:S02]  /*0950*/  VIADD R20, R20, 0x4 ;  /* 0x0000000414147836 */ /* 0x000fe40000000000 */
[----:B------:R-:W-:-:S03]  /*0960*/  @!P2 VIADD R0, R0, 0x1 ;  /* 0x000000010000a836 */ /* 0x000fc60000000000 */
[----:B------:R-:W-:Y:S01]  /*0970*/  ISETP.NE.AND P2, PT, R20, 0x1, PT ;  /* 0x000000011400780c */ /* 0x000fe20003f45270 */
[----:B------:R-:W-:-:S04]  /*0980*/  @!P3 VIADD R0, R0, 0x1 ;  /* 0x000000010000b836 */ /* 0x000fc80000000000 */
[----:B------:R-:W-:Y:S01]  /*0990*/  @!P4 VIADD R0, R0, 0x1 ;  /* 0x000000010000c836 */ /* 0x000fe20000000000 */
[----:B------:R-:W-:Y:S01]  /*09a0*/  IADD3 R11, PT, PT, R11, 0x10, RZ ;  /* 0x000000100b0b7810 */ /* 0x000fe20007ffe0ff */
[----:B------:R-:W-:Y:S02]  /*09b0*/  VIADD R10, R10, 0x4 ;  /* 0x000000040a0a7836 */ /* 0x000fe40000000000 */
[----:B------:R-:W-:Y:S02]  /*09c0*/  @!P5 VIADD R0, R0, 0x1 ;  /* 0x000000010000d836 */ /* 0x000fe40000000000 */
[----:B--2---:R-:W-:Y:S01]  /*09d0*/  @!P3 IMAD.IADD R7, R7, 0x1, R24 ;  /* 0x000000010707b824 */ /* 0x004fe200078e0218 */
[----:B---3--:R-:W-:Y:S01]  /*09e0*/  @!P3 IADD3 R5, PT, PT, R5, R26, RZ ;  /* 0x0000001a0505b210 */ /* 0x008fe20007ffe0ff */
[----:B----4-:R-:W-:-:S03]  /*09f0*/  @!P3 IMAD.IADD R3, R3, 0x1, R28 ;  /* 0x000000010303b824 */ /* 0x010fc600078e021c */
[----:B-----5:R-:W-:Y:S01]  /*0a00*/  @!P4 IADD3 R7, PT, PT, R7, R23, RZ ;  /* 0x000000170707c210 */ /* 0x020fe20007ffe0ff */
[----:B------:R-:W-:Y:S01]  /*0a10*/  @!P4 IMAD.IADD R5, R5, 0x1, R25 ;  /* 0x000000010505c824 */ /* 0x000fe200078e0219 */
[----:B------:R-:W-:-:S03]  /*0a20*/  @!P4 IADD3 R3, PT, PT, R3, R27, RZ ;  /* 0x0000001b0303c210 */ /* 0x000fc60007ffe0ff */
[----:B------:R-:W-:Y:S01]  /*0a30*/  @!P5 IMAD.IADD R7, R7, 0x1, R16 ;  /* 0x000000010707d824 */ /* 0x000fe200078e0210 */
[----:B------:R-:W-:Y:S01]  /*0a40*/  @!P5 IADD3 R5, PT, PT, R5, R17, RZ ;  /* 0x000000110505d210 */ /* 0x000fe20007ffe0ff */
[----:B------:R-:W-:Y:S01]  /*0a50*/  @!P5 IMAD.IADD R3, R3, 0x1, R29 ;  /* 0x000000010303d824 */ /* 0x000fe200078e021d */
[----:B------:R-:W-:Y:S06]  /*0a60*/  @P2 BRA `(.L_x_5) ;  /* 0xfffffffc00042947 */ /* 0x000fec000383ffff */
[----:B------:R-:W-:Y:S05]  /*0a70*/  BSYNC.RECONVERGENT B0 ;  /* 0x0000000000007941 */ /* 0x000fea0003800200 */
.L_x_4:
[----:B------:R-:W-:Y:S05]  /*0a80*/  BRA.U UP0, `(.L_x_6) ;  /* 0xfffffff500e87547 */ /* 0x000fea000b83ffff */
[----:B------:R-:W0:Y:S01]  /*0a90*/  I2F.U32.RP R4, R0 ;  /* 0x0000000000047306 */ /* 0x000e220000209000 */
[----:B------:R-:W-:Y:S01]  /*0aa0*/  IADD3 R13, PT, PT, RZ, -R0, RZ ;  /* 0x80000000ff0d7210 */ /* 0x000fe20007ffe0ff */
[----:B------:R-:W1:Y:S01]  /*0ab0*/  LDCU UR10, c[0x0][0x390] ;  /* 0x00007200ff0a77ac */ /* 0x000e620008000800 */
[----:B------:R-:W-:Y:S01]  /*0ac0*/  ISETP.NE.U32.AND P5, PT, R0, RZ, PT ;  /* 0x000000ff0000720c */ /* 0x000fe20003fa5070 */
[----:B------:R-:W2:Y:S04]  /*0ad0*/  LDCU.128 UR12, c[0x0][0x380] ;  /* 0x00007000ff0c77ac */ /* 0x000ea80008000c00 */
[----:B0-----:R-:W0:Y:S02]  /*0ae0*/  MUFU.RCP R4, R4 ;  /* 0x0000000400047308 */ /* 0x001e240000001000 */
[----:B0-----:R-:W-:-:S06]  /*0af0*/  VIADD R10, R4, 0xffffffe ;  /* 0x0ffffffe040a7836 */ /* 0x001fcc0000000000 */
[----:B------:R0:W3:Y:S02]  /*0b00*/  F2I.FTZ.U32.TRUNC.NTZ R11, R10 ;  /* 0x0000000a000b7305 */ /* 0x0000e4000021f000 */
[----:B0-----:R-:W-:Y:S02]  /*0b10*/  IMAD.MOV.U32 R10, RZ, RZ, RZ ;  /* 0x000000ffff0a7224 */ /* 0x001fe400078e00ff */
[----:B---3--:R-:W-:-:S04]  /*0b20*/  IMAD R13, R13, R11, RZ ;  /* 0x0000000b0d0d7224 */ /* 0x008fc800078e02ff */
[----:B------:R-:W-:-:S06]  /*0b30*/  IMAD.HI.U32 R6, R11, R13, R10 ;  /* 0x0000000d0b067227 */ /* 0x000fcc00078e000a */
[----:B------:R-:W-:-:S04]  /*0b40*/  IMAD.HI.U32 R8, R6, R7, RZ ;  /* 0x0000000706087227 */ /* 0x000fc800078e00ff */
[----:B------:R-:W-:-:S04]  /*0b50*/  IMAD.HI.U32 R12, R6, R5, RZ ;  /* 0x00000005060c7227 */ /* 0x000fc800078e00ff */
[----:B------:R-:W-:Y:S01]  /*0b60*/  IMAD.HI.U32 R6, R6, R3, RZ ;  /* 0x0000000306067227 */ /* 0x000fe200078e00ff */
[----:B------:R-:W-:-:S03]  /*0b70*/  IADD3 R11, PT, PT, -R12, RZ, RZ ;  /* 0x000000ff0c0b7210 */ /* 0x000fc60007ffe1ff */
[----:B------:R-:W-:Y:S02]  /*0b80*/  IMAD.MOV R10, RZ, RZ, -R6 ;  /* 0x000000ffff0a7224 */ /* 0x000fe400078e0a06 */
[----:B------:R-:W-:Y:S02]  /*0b90*/  IMAD.MOV R4, RZ, RZ, -R8 ;  /* 0x000000ffff047224 */ /* 0x000fe400078e0a08 */
[C---:B------:R-:W-:Y:S02]  /*0ba0*/  IMAD R3, R0.reuse, R10, R3 ;  /* 0x0000000a00037224 */ /* 0x040fe400078e0203 */
[C---:B------:R-:W-:Y:S02]  /*0bb0*/  IMAD R7, R0.reuse, R4, R7 ;  /* 0x0000000400077224 */ /* 0x040fe400078e0207 */
[----:B------:R-:W-:Y:S01]  /*0bc0*/  IMAD R5, R0, R11, R5 ;  /* 0x0000000b00057224 */ /* 0x000fe200078e0205 */
[-C--:B------:R-:W-:Y:S01]  /*0bd0*/  ISETP.GE.U32.AND P1, PT, R3, R0.reuse, PT ;  /* 0x000000000300720c */ /* 0x080fe20003f26070 */
[----:B-1----:R-:W-:Y:S01]  /*0be0*/  IMAD R4, R2, UR10, R9 ;  /* 0x0000000a02047c24 */ /* 0x002fe2000f8e0209 */
[----:B------:R-:W-:-:S02]  /*0bf0*/  ISETP.GE.U32.AND P6, PT, R7, R0, PT ;  /* 0x000000000700720c */ /* 0x000fc40003fc6070 */
[----:B------:R-:W-:Y:S01]  /*0c00*/  ISETP.GE.U32.AND P0, PT, R5, R0, PT ;  /* 0x000000000500720c */ /* 0x000fe20003f06070 */
[----:B------:R-:W-:-:S08]  /*0c10*/  IMAD.SHL.U32 R4, R4, 0x4, RZ ;  /* 0x0000000404047824 */ /* 0x000fd000078e00ff */
[--C-:B------:R-:W-:Y:S02]  /*0c20*/  @P1 IMAD.IADD R3, R3, 0x1, -R0.reuse ;  /* 0x0000000103031824 */ /* 0x100fe400078e0a00 */
[----:B------:R-:W-:Y:S01]  /*0c30*/  @P6 IMAD.IADD R7, R7, 0x1, -R0 ;  /* 0x0000000107076824 */ /* 0x000fe200078e0a00 */
[----:B------:R-:W-:Y:S01]  /*0c40*/  @P6 IADD3 R8, PT, PT, R8, 0x1, RZ ;  /* 0x0000000108086810 */ /* 0x000fe20007ffe0ff */
[----:B------:R-:W-:Y:S01]  /*0c50*/  @P0 VIADD R12, R12, 0x1 ;  /* 0x000000010c0c0836 */ /* 0x000fe20000000000 */
[----:B------:R-:W-:Y:S01]  /*0c60*/  @P0 IADD3 R5, PT, PT, -R0, R5, RZ ;  /* 0x0000000500050210 */ /* 0x000fe20007ffe1ff */
[----:B------:R-:W-:Y:S01]  /*0c70*/  @P1 VIADD R6, R6, 0x1 ;  /* 0x0000000106061836 */ /* 0x000fe20000000000 */
[-C--:B------:R-:W-:Y:S02]  /*0c80*/  ISETP.GE.U32.AND P4, PT, R3, R0.reuse, PT ;  /* 0x000000000300720c */ /* 0x080fe40003f86070 */
[-C--:B------:R-:W-:Y:S02]  /*0c90*/  ISETP.GE.U32.AND P3, PT, R5, R0.reuse, PT ;  /* 0x000000000500720c */ /* 0x080fe40003f66070 */
[----:B------:R-:W-:-:S02]  /*0ca0*/  ISETP.GE.U32.AND P2, PT, R7, R0, PT ;  /* 0x000000000700720c */ /* 0x000fc40003f46070 */
[C---:B--2---:R-:W-:Y:S02]  /*0cb0*/  IADD3 R2, P6, PT, R4.reuse, UR14, RZ ;  /* 0x0000000e04027c10 */ /* 0x044fe4000ffde0ff */
[----:B------:R-:W-:Y:S02]  /*0cc0*/  LOP3.LUT R5, RZ, R0, RZ, 0x33, !PT ;  /* 0x00000000ff057212 */ /* 0x000fe400078e33ff */
[----:B------:R-:W-:Y:S02]  /*0cd0*/  IADD3 R4, P0, PT, R4, UR12, RZ ;  /* 0x0000000c04047c10 */ /* 0x000fe4000ff1e0ff */
[----:B------:R-:W-:Y:S01]  /*0ce0*/  IADD3.X R3, PT, PT, RZ, UR15, RZ, P6, !PT ;  /* 0x0000000fff037c10 */ /* 0x000fe2000b7fe4ff */
[----:B------:R-:W-:Y:S02]  /*0cf0*/  @P4 VIADD R6, R6, 0x1 ;  /* 0x0000000106064836 */ /* 0x000fe40000000000 */
[----:B------:R-:W-:Y:S02]  /*0d00*/  @P3 VIADD R12, R12, 0x1 ;  /* 0x000000010c0c3836 */ /* 0x000fe40000000000 */
[----:B------:R-:W-:-:S02]  /*0d10*/  @P2 IADD3 R8, PT, PT, R8, 0x1, RZ ;  /* 0x0000000108082810 */ /* 0x000fc40007ffe0ff */
[C---:B------:R-:W-:Y:S02]  /*0d20*/  SEL R11, R5.reuse, R6, !P5 ;  /* 0x00000006050b7207 */ /* 0x040fe40006800000 */
[C---:B------:R-:W-:Y:S02]  /*0d30*/  SEL R7, R5.reuse, R8, !P5 ;  /* 0x0000000805077207 */ /* 0x040fe40006800000 */
[----:B------:R-:W-:Y:S01]  /*0d40*/  SEL R9, R5, R12, !P5 ;  /* 0x0000000c05097207 */ /* 0x000fe20006800000 */
[----:B------:R-:W-:Y:S01]  /*0d50*/  IMAD.X R5, RZ, RZ, UR13, P0 ;  /* 0x0000000dff057e24 */ /* 0x000fe200080e06ff */
[----:B------:R-:W-:Y:S04]  /*0d60*/  STG.E.U8 desc[UR8][R2.64+0x2], R11 ;  /* 0x0000020b02007986 */ /* 0x000fe8000c101108 */
[----:B------:R-:W-:Y:S04]  /*0d70*/  STG.E.U8 desc[UR8][R2.64], R7 ;  /* 0x0000000702007986 */ /* 0x000fe8000c101108 */
[----:B------:R-:W-:Y:S04]  /*0d80*/  STG.E.U8 desc[UR8][R2.64+0x1], R9 ;  /* 0x0000010902007986 */ /* 0x000fe8000c101108 */
[----:B------:R-:W2:Y:S04]  /*0d90*/  LDG.E.U8 R5, desc[UR8][R4.64+0x3] ;  /* 0x0000030804057981 */ /* 0x000ea8000c1e1100 */
[----:B--2---:R-:W-:Y:S01]  /*0da0*/  STG.E.U8 desc[UR8][R2.64+0x3], R5 ;  /* 0x0000030502007986 */ /* 0x004fe2000c101108 */
[----:B------:R-:W-:Y:S05]  /*0db0*/  EXIT ;  /* 0x000000000000794d */ /* 0x000fea0003800000 */
.L_x_7:
[----:B------:R-:W-:-:S00]  /*0dc0*/  BRA `(.L_x_7) ;  /* 0xfffffffc00fc7947 */ /* 0x000fc0000383ffff */
[----:B------:R-:W-:-:S00]  /*0dd0*/  NOP ;  /* 0x0000000000007918 */ /* 0x000fc00000000000 */
        /* <DEDUP_REMOVED lines=10> */
.L_x_8:


//--------------------- .nv.shared.reserved.0     --------------------------
	.section	.nv.shared.reserved.0,"aw",@nobits
	.weak		__nv_reservedSMEM_offset_0_alias
	.size		__nv_reservedSMEM_offset_0_alias, 0, 64
	.other		__nv_reservedSMEM_offset_0_alias,@"STO_CUDA_RESERVED_SHARED STV_DEFAULT"
__nv_reservedSMEM_offset_0_alias:
	.zero		0
	.zero		64


//--------------------- .nv.constant0._Z15boxFilterKernelPhS_jji --------------------------
	.section	.nv.constant0._Z15boxFilterKernelPhS_jji,"a",@progbits
	.sectionflags	@""
	.align	4
.nv.constant0._Z15boxFilterKernelPhS_jji:
	.zero		924


//--------------------- SYMBOLS --------------------------

	.type		.nv.reservedSmem.offset0,@object
	.size		.nv.reservedSmem.offset0,0x4
